//
// Generated by NVIDIA NVVM Compiler
//
// Compiler Build ID: CL-36424714
// Cuda compilation tools, release 13.0, V13.0.88
// Based on NVVM 20.0.0
//

.version 9.0
.target sm_100
.address_size 64

	// .globl	_Z29dirichlet_apply_scalar_kernelPKiPddi

.visible .entry _Z29dirichlet_apply_scalar_kernelPKiPddi(
	.param .u64 .ptr .align 1 _Z29dirichlet_apply_scalar_kernelPKiPddi_param_0,
	.param .u64 .ptr .align 1 _Z29dirichlet_apply_scalar_kernelPKiPddi_param_1,
	.param .f64 _Z29dirichlet_apply_scalar_kernelPKiPddi_param_2,
	.param .u32 _Z29dirichlet_apply_scalar_kernelPKiPddi_param_3
)
{
	.reg .pred 	%p<7>;
	.reg .b32 	%r<47>;
	.reg .b64 	%rd<23>;
	.reg .b64 	%fd<2>;

	ld.param.u64 	%rd3, [_Z29dirichlet_apply_scalar_kernelPKiPddi_param_0];
	ld.param.u64 	%rd4, [_Z29dirichlet_apply_scalar_kernelPKiPddi_param_1];
	ld.param.f64 	%fd1, [_Z29dirichlet_apply_scalar_kernelPKiPddi_param_2];
	ld.param.u32 	%r19, [_Z29dirichlet_apply_scalar_kernelPKiPddi_param_3];
	cvta.to.global.u64 	%rd1, %rd4;
	cvta.to.global.u64 	%rd2, %rd3;
	mov.u32 	%r20, %ctaid.x;
	mov.u32 	%r21, %ntid.x;
	mul.lo.s32 	%r1, %r20, %r21;
	mov.u32 	%r2, %tid.x;
	mov.u32 	%r22, %nctaid.x;
	mul.lo.s32 	%r3, %r21, %r22;
	add.s32 	%r4, %r2, 1;
	add.s32 	%r44, %r4, %r1;
	setp.ge.s32 	%p1, %r44, %r19;
	@%p1 bra 	$L__BB0_8;
	add.s32 	%r23, %r3, %r1;
	add.s32 	%r24, %r4, %r23;
	max.s32 	%r25, %r19, %r24;
	not.b32 	%r26, %r23;
	add.s32 	%r27, %r25, %r26;
	sub.s32 	%r28, %r27, %r2;
	setp.ne.s32 	%p2, %r28, 0;
	selp.u32 	%r29, 1, 0, %p2;
	selp.s32 	%r30, -1, 0, %p2;
	add.s32 	%r31, %r28, %r30;
	div.u32 	%r32, %r31, %r3;
	add.s32 	%r6, %r32, %r29;
	and.b32  	%r33, %r6, 3;
	setp.eq.s32 	%p3, %r33, 3;
	@%p3 bra 	$L__BB0_5;
	add.s32 	%r43, %r2, %r1;
	add.s32 	%r34, %r6, 1;
	and.b32  	%r35, %r34, 3;
	neg.s32 	%r42, %r35;
$L__BB0_3:
	.pragma "nounroll";
	mul.wide.s32 	%rd5, %r44, 4;
	add.s64 	%rd6, %rd2, %rd5;
	ld.global.nc.u32 	%r36, [%rd6];
	mul.wide.s32 	%rd7, %r36, 8;
	add.s64 	%rd8, %rd1, %rd7;
	st.global.f64 	[%rd8+-8], %fd1;
	add.s32 	%r44, %r44, %r3;
	add.s32 	%r43, %r43, %r3;
	add.s32 	%r42, %r42, 1;
	setp.ne.s32 	%p4, %r42, 0;
	@%p4 bra 	$L__BB0_3;
	add.s32 	%r44, %r43, 1;
$L__BB0_5:
	setp.lt.u32 	%p5, %r6, 3;
	@%p5 bra 	$L__BB0_8;
	mul.wide.s32 	%rd13, %r3, 4;
	shl.b32 	%r41, %r3, 2;
$L__BB0_7:
	mul.wide.s32 	%rd9, %r44, 4;
	add.s64 	%rd10, %rd2, %rd9;
	ld.global.nc.u32 	%r37, [%rd10];
	mul.wide.s32 	%rd11, %r37, 8;
	add.s64 	%rd12, %rd1, %rd11;
	st.global.f64 	[%rd12+-8], %fd1;
	add.s64 	%rd14, %rd10, %rd13;
	ld.global.nc.u32 	%r38, [%rd14];
	mul.wide.s32 	%rd15, %r38, 8;
	add.s64 	%rd16, %rd1, %rd15;
	st.global.f64 	[%rd16+-8], %fd1;
	add.s64 	%rd17, %rd14, %rd13;
	ld.global.nc.u32 	%r39, [%rd17];
	mul.wide.s32 	%rd18, %r39, 8;
	add.s64 	%rd19, %rd1, %rd18;
	st.global.f64 	[%rd19+-8], %fd1;
	add.s64 	%rd20, %rd17, %rd13;
	ld.global.nc.u32 	%r40, [%rd20];
	mul.wide.s32 	%rd21, %r40, 8;
	add.s64 	%rd22, %rd1, %rd21;
	st.global.f64 	[%rd22+-8], %fd1;
	add.s32 	%r44, %r41, %r44;
	setp.lt.s32 	%p6, %r44, %r19;
	@%p6 bra 	$L__BB0_7;
$L__BB0_8:
	ret;

}
	// .globl	_Z29dirichlet_apply_vector_kernelPKiPdS1_S1_di
.visible .entry _Z29dirichlet_apply_vector_kernelPKiPdS1_S1_di(
	.param .u64 .ptr .align 1 _Z29dirichlet_apply_vector_kernelPKiPdS1_S1_di_param_0,
	.param .u64 .ptr .align 1 _Z29dirichlet_apply_vector_kernelPKiPdS1_S1_di_param_1,
	.param .u64 .ptr .align 1 _Z29dirichlet_apply_vector_kernelPKiPdS1_S1_di_param_2,
	.param .u64 .ptr .align 1 _Z29dirichlet_apply_vector_kernelPKiPdS1_S1_di_param_3,
	.param .f64 _Z29dirichlet_apply_vector_kernelPKiPdS1_S1_di_param_4,
	.param .u32 _Z29dirichlet_apply_vector_kernelPKiPdS1_S1_di_param_5
)
{
	.reg .pred 	%p<7>;
	.reg .b32 	%r<47>;
	.reg .b64 	%rd<37>;
	.reg .b64 	%fd<2>;

	ld.param.u64 	%rd5, [_Z29dirichlet_apply_vector_kernelPKiPdS1_S1_di_param_0];
	ld.param.u64 	%rd6, [_Z29dirichlet_apply_vector_kernelPKiPdS1_S1_di_param_1];
	ld.param.u64 	%rd7, [_Z29dirichlet_apply_vector_kernelPKiPdS1_S1_di_param_2];
	ld.param.u64 	%rd8, [_Z29dirichlet_apply_vector_kernelPKiPdS1_S1_di_param_3];
	ld.param.f64 	%fd1, [_Z29dirichlet_apply_vector_kernelPKiPdS1_S1_di_param_4];
	ld.param.u32 	%r19, [_Z29dirichlet_apply_vector_kernelPKiPdS1_S1_di_param_5];
	cvta.to.global.u64 	%rd1, %rd8;
	cvta.to.global.u64 	%rd2, %rd7;
	cvta.to.global.u64 	%rd3, %rd6;
	cvta.to.global.u64 	%rd4, %rd5;
	mov.u32 	%r20, %ctaid.x;
	mov.u32 	%r21, %ntid.x;
	mul.lo.s32 	%r1, %r20, %r21;
	mov.u32 	%r2, %tid.x;
	mov.u32 	%r22, %nctaid.x;
	mul.lo.s32 	%r3, %r21, %r22;
	add.s32 	%r4, %r2, 1;
	add.s32 	%r44, %r4, %r1;
	setp.ge.s32 	%p1, %r44, %r19;
	@%p1 bra 	$L__BB1_8;
	add.s32 	%r23, %r3, %r1;
	add.s32 	%r24, %r4, %r23;
	max.s32 	%r25, %r19, %r24;
	not.b32 	%r26, %r23;
	add.s32 	%r27, %r25, %r26;
	sub.s32 	%r28, %r27, %r2;
	setp.ne.s32 	%p2, %r28, 0;
	selp.u32 	%r29, 1, 0, %p2;
	selp.s32 	%r30, -1, 0, %p2;
	add.s32 	%r31, %r28, %r30;
	div.u32 	%r32, %r31, %r3;
	add.s32 	%r6, %r32, %r29;
	and.b32  	%r33, %r6, 3;
	setp.eq.s32 	%p3, %r33, 3;
	@%p3 bra 	$L__BB1_5;
	add.s32 	%r43, %r2, %r1;
	add.s32 	%r34, %r6, 1;
	and.b32  	%r35, %r34, 3;
	neg.s32 	%r42, %r35;
$L__BB1_3:
	.pragma "nounroll";
	mul.wide.s32 	%rd9, %r44, 4;
	add.s64 	%rd10, %rd4, %rd9;
	ld.global.nc.u32 	%r36, [%rd10];
	mul.wide.s32 	%rd11, %r36, 8;
	add.s64 	%rd12, %rd3, %rd11;
	st.global.f64 	[%rd12+-8], %fd1;
	add.s64 	%rd13, %rd2, %rd11;
	st.global.f64 	[%rd13+-8], %fd1;
	add.s64 	%rd14, %rd1, %rd11;
	st.global.f64 	[%rd14+-8], %fd1;
	add.s32 	%r44, %r44, %r3;
	add.s32 	%r43, %r43, %r3;
	add.s32 	%r42, %r42, 1;
	setp.ne.s32 	%p4, %r42, 0;
	@%p4 bra 	$L__BB1_3;
	add.s32 	%r44, %r43, 1;
$L__BB1_5:
	setp.lt.u32 	%p5, %r6, 3;
	@%p5 bra 	$L__BB1_8;
	mul.wide.s32 	%rd21, %r3, 4;
	shl.b32 	%r41, %r3, 2;
$L__BB1_7:
	mul.wide.s32 	%rd15, %r44, 4;
	add.s64 	%rd16, %rd4, %rd15;
	ld.global.nc.u32 	%r37, [%rd16];
	mul.wide.s32 	%rd17, %r37, 8;
	add.s64 	%rd18, %rd3, %rd17;
	st.global.f64 	[%rd18+-8], %fd1;
	add.s64 	%rd19, %rd2, %rd17;
	st.global.f64 	[%rd19+-8], %fd1;
	add.s64 	%rd20, %rd1, %rd17;
	st.global.f64 	[%rd20+-8], %fd1;
	add.s64 	%rd22, %rd16, %rd21;
	ld.global.nc.u32 	%r38, [%rd22];
	mul.wide.s32 	%rd23, %r38, 8;
	add.s64 	%rd24, %rd3, %rd23;
	st.global.f64 	[%rd24+-8], %fd1;
	add.s64 	%rd25, %rd2, %rd23;
	st.global.f64 	[%rd25+-8], %fd1;
	add.s64 	%rd26, %rd1, %rd23;
	st.global.f64 	[%rd26+-8], %fd1;
	add.s64 	%rd27, %rd22, %rd21;
	ld.global.nc.u32 	%r39, [%rd27];
	mul.wide.s32 	%rd28, %r39, 8;
	add.s64 	%rd29, %rd3, %rd28;
	st.global.f64 	[%rd29+-8], %fd1;
	add.s64 	%rd30, %rd2, %rd28;
	st.global.f64 	[%rd30+-8], %fd1;
	add.s64 	%rd31, %rd1, %rd28;
	st.global.f64 	[%rd31+-8], %fd1;
	add.s64 	%rd32, %rd27, %rd21;
	ld.global.nc.u32 	%r40, [%rd32];
	mul.wide.s32 	%rd33, %r40, 8;
	add.s64 	%rd34, %rd3, %rd33;
	st.global.f64 	[%rd34+-8], %fd1;
	add.s64 	%rd35, %rd2, %rd33;
	st.global.f64 	[%rd35+-8], %fd1;
	add.s64 	%rd36, %rd1, %rd33;
	st.global.f64 	[%rd36+-8], %fd1;
	add.s32 	%r44, %r41, %r44;
	setp.lt.s32 	%p6, %r44, %r19;
	@%p6 bra 	$L__BB1_7;
$L__BB1_8:
	ret;

}


// ===== COMPILED SASS (sm_100) =====

	.target	sm_100

	.elftype	@"ET_EXEC"


//--------------------- .note.nv.tkinfo           --------------------------
	.section	.note.nv.tkinfo,"",@"SHT_NOTE"
	.sectionflags	@"SHF_NOTE_NV_TKINFO"
	.tkinfo
        /*0018*/ 	.word	0x00000002
        /*0030*/ 	.string	""
        /*0030*/ 	.string	"ptxas"
        /*0030*/ 	.string	"Cuda compilation tools, release 13.0, V13.0.88"
        /*0030*/ 	.string	"Build cuda_13.0.r13.0/compiler.36424714_0"
        /*0030*/ 	.string	"-arch sm_100 -m 64 "



//--------------------- .note.nv.cuinfo           --------------------------
	.section	.note.nv.cuinfo,"",@"SHT_NOTE"
	.sectionflags	@"SHF_NOTE_NV_CUINFO"
        /*0018*/ 	.short	0x0002
        /*001a*/ 	.short	0x0064
        /*001c*/ 	.short	0x0082
	.zero		2


//--------------------- .nv.info                  --------------------------
	.section	.nv.info,"",@"SHT_CUDA_INFO"
	.align	4


	//----- nvinfo : EIATTR_REGCOUNT
	.align		4
        /*0000*/ 	.byte	0x04, 0x2f
        /*0002*/ 	.short	(.L_1 - .L_0)
	.align		4
.L_0:
        /*0004*/ 	.word	index@(_Z29dirichlet_apply_scalar_kernelPKiPddi)
        /*0008*/ 	.word	0x0000001c


	//----- nvinfo : EIATTR_FRAME_SIZE
	.align		4
.L_1:
        /*000c*/ 	.byte	0x04, 0x11
        /*000e*/ 	.short	(.L_3 - .L_2)
	.align		4
.L_2:
        /*0010*/ 	.word	index@(_Z29dirichlet_apply_scalar_kernelPKiPddi)
        /*0014*/ 	.word	0x00000000


	//----- nvinfo : EIATTR_REGCOUNT
	.align		4
.L_3:
        /*0018*/ 	.byte	0x04, 0x2f
        /*001a*/ 	.short	(.L_5 - .L_4)
	.align		4
.L_4:
        /*001c*/ 	.word	index@(_Z29dirichlet_apply_vector_kernelPKiPdS1_S1_di)
        /*0020*/ 	.word	0x00000020


	//----- nvinfo : EIATTR_FRAME_SIZE
	.align		4
.L_5:
        /*0024*/ 	.byte	0x04, 0x11
        /*0026*/ 	.short	(.L_7 - .L_6)
	.align		4
.L_6:
        /*0028*/ 	.word	index@(_Z29dirichlet_apply_vector_kernelPKiPdS1_S1_di)
        /*002c*/ 	.word	0x00000000


	//----- nvinfo : EIATTR_MIN_STACK_SIZE
	.align		4
.L_7:
        /*0030*/ 	.byte	0x04, 0x12
        /*0032*/ 	.short	(.L_9 - .L_8)
	.align		4
.L_8:
        /*0034*/ 	.word	index@(_Z29dirichlet_apply_vector_kernelPKiPdS1_S1_di)
        /*0038*/ 	.word	0x00000000


	//----- nvinfo : EIATTR_MIN_STACK_SIZE
	.align		4
.L_9:
        /*003c*/ 	.byte	0x04, 0x12
        /*003e*/ 	.short	(.L_11 - .L_10)
	.align		4
.L_10:
        /*0040*/ 	.word	index@(_Z29dirichlet_apply_scalar_kernelPKiPddi)
        /*0044*/ 	.word	0x00000000
.L_11:


//--------------------- .nv.compat                --------------------------
	.section	.nv.compat,"",@"SHT_CUDA_COMPAT_INFO"
	.align	4
        /*0000*/ 	.byte	0x02, 0x09, 0x00, 0x00, 0x02, 0x02, 0x01, 0x00, 0x02, 0x05, 0x05, 0x00, 0x03, 0x07, 0x01, 0x01
        /*0010*/ 	.byte	0x02, 0x03, 0x00, 0x00, 0x02, 0x06, 0x01, 0x00, 0x04, 0x0b, 0x08, 0x00, 0x09, 0x00, 0x00, 0x00
        /*0020*/ 	.byte	0x00, 0x00, 0x00, 0x00


//--------------------- .nv.info._Z29dirichlet_apply_vector_kernelPKiPdS1_S1_di --------------------------
	.section	.nv.info._Z29dirichlet_apply_vector_kernelPKiPdS1_S1_di,"",@"SHT_CUDA_INFO"
	.sectionflags	@""
	.align	4


	//----- nvinfo : EIATTR_CUDA_API_VERSION
	.align		4
        /*0000*/ 	.byte	0x04, 0x37
        /*0002*/ 	.short	(.L_13 - .L_12)
.L_12:
        /*0004*/ 	.word	0x00000082


	//----- nvinfo : EIATTR_KPARAM_INFO
	.align		4
.L_13:
        /*0008*/ 	.byte	0x04, 0x17
        /*000a*/ 	.short	(.L_15 - .L_14)
.L_14:
        /*000c*/ 	.word	0x00000000
        /*0010*/ 	.short	0x0005
        /*0012*/ 	.short	0x0028
        /*0014*/ 	.byte	0x00, 0xf0, 0x11, 0x00


	//----- nvinfo : EIATTR_KPARAM_INFO
	.align		4
.L_15:
        /*0018*/ 	.byte	0x04, 0x17
        /*001a*/ 	.short	(.L_17 - .L_16)
.L_16:
        /*001c*/ 	.word	0x00000000
        /*0020*/ 	.short	0x0004
        /*0022*/ 	.short	0x0020
        /*0024*/ 	.byte	0x00, 0xf0, 0x21, 0x00


	//----- nvinfo : EIATTR_KPARAM_INFO
	.align		4
.L_17:
        /*0028*/ 	.byte	0x04, 0x17
        /*002a*/ 	.short	(.L_19 - .L_18)
.L_18:
        /*002c*/ 	.word	0x00000000
        /*0030*/ 	.short	0x0003
        /*0032*/ 	.short	0x0018
        /*0034*/ 	.byte	0x00, 0xf5, 0x21, 0x00


	//----- nvinfo : EIATTR_KPARAM_INFO
	.align		4
.L_19:
        /*0038*/ 	.byte	0x04, 0x17
        /*003a*/ 	.short	(.L_21 - .L_20)
.L_20:
        /*003c*/ 	.word	0x00000000
        /*0040*/ 	.short	0x0002
        /*0042*/ 	.short	0x0010
        /*0044*/ 	.byte	0x00, 0xf5, 0x21, 0x00


	//----- nvinfo : EIATTR_KPARAM_INFO
	.align		4
.L_21:
        /*0048*/ 	.byte	0x04, 0x17
        /*004a*/ 	.short	(.L_23 - .L_22)
.L_22:
        /*004c*/ 	.word	0x00000000
        /*0050*/ 	.short	0x0001
        /*0052*/ 	.short	0x0008
        /*0054*/ 	.byte	0x00, 0xf5, 0x21, 0x00


	//----- nvinfo : EIATTR_KPARAM_INFO
	.align		4
.L_23:
        /*0058*/ 	.byte	0x04, 0x17
        /*005a*/ 	.short	(.L_25 - .L_24)
.L_24:
        /*005c*/ 	.word	0x00000000
        /*0060*/ 	.short	0x0000
        /*0062*/ 	.short	0x0000
        /*0064*/ 	.byte	0x00, 0xf5, 0x21, 0x00


	//----- nvinfo : EIATTR_SPARSE_MMA_MASK
	.align		4
.L_25:
        /*0068*/ 	.byte	0x03, 0x50
        /*006a*/ 	.short	0x0000


	//----- nvinfo : EIATTR_MAXREG_COUNT
	.align		4
        /*006c*/ 	.byte	0x03, 0x1b
        /*006e*/ 	.short	0x00ff


	//----- nvinfo : EIATTR_MERCURY_ISA_VERSION
	.align		4
        /*0070*/ 	.byte	0x03, 0x5f
        /*0072*/ 	.short	0x0101


	//----- nvinfo : EIATTR_VRC_CTA_INIT_COUNT
	.align		4
        /*0074*/ 	.byte	0x02, 0x4a
	.zero		1
	.zero		1


	//----- nvinfo : EIATTR_EXIT_INSTR_OFFSETS
	.align		4
        /*0078*/ 	.byte	0x04, 0x1c
        /*007a*/ 	.short	(.L_27 - .L_26)


	//   ....[0]....
.L_26:
        /*007c*/ 	.word	0x000000a0


	//   ....[1]....
        /*0080*/ 	.word	0x000004e0


	//   ....[2]....
        /*0084*/ 	.word	0x00000720


	//----- nvinfo : EIATTR_CRS_STACK_SIZE
	.align		4
.L_27:
        /*0088*/ 	.byte	0x04, 0x1e
        /*008a*/ 	.short	(.L_29 - .L_28)
.L_28:
        /*008c*/ 	.word	0x00000000


	//----- nvinfo : EIATTR_CBANK_PARAM_SIZE
	.align		4
.L_29:
        /*0090*/ 	.byte	0x03, 0x19
        /*0092*/ 	.short	0x002c


	//----- nvinfo : EIATTR_PARAM_CBANK
	.align		4
        /*0094*/ 	.byte	0x04, 0x0a
        /*0096*/ 	.short	(.L_31 - .L_30)
	.align		4
.L_30:
        /*0098*/ 	.word	index@(.nv.constant0._Z29dirichlet_apply_vector_kernelPKiPdS1_S1_di)
        /*009c*/ 	.short	0x0380
        /*009e*/ 	.short	0x002c


	//----- nvinfo : EIATTR_SW_WAR
	.align		4
.L_31:
        /*00a0*/ 	.byte	0x04, 0x36
        /*00a2*/ 	.short	(.L_33 - .L_32)
.L_32:
        /*00a4*/ 	.word	0x00000008
.L_33:


//--------------------- .nv.info._Z29dirichlet_apply_scalar_kernelPKiPddi --------------------------
	.section	.nv.info._Z29dirichlet_apply_scalar_kernelPKiPddi,"",@"SHT_CUDA_INFO"
	.sectionflags	@""
	.align	4


	//----- nvinfo : EIATTR_CUDA_API_VERSION
	.align		4
        /*0000*/ 	.byte	0x04, 0x37
        /*0002*/ 	.short	(.L_35 - .L_34)
.L_34:
        /*0004*/ 	.word	0x00000082


	//----- nvinfo : EIATTR_KPARAM_INFO
	.align		4
.L_35:
        /*0008*/ 	.byte	0x04, 0x17
        /*000a*/ 	.short	(.L_37 - .L_36)
.L_36:
        /*000c*/ 	.word	0x00000000
        /*0010*/ 	.short	0x0003
        /*0012*/ 	.short	0x0018
        /*0014*/ 	.byte	0x00, 0xf0, 0x11, 0x00


	//----- nvinfo : EIATTR_KPARAM_INFO
	.align		4
.L_37:
        /*0018*/ 	.byte	0x04, 0x17
        /*001a*/ 	.short	(.L_39 - .L_38)
.L_38:
        /*001c*/ 	.word	0x00000000
        /*0020*/ 	.short	0x0002
        /*0022*/ 	.short	0x0010
        /*0024*/ 	.byte	0x00, 0xf0, 0x21, 0x00


	//----- nvinfo : EIATTR_KPARAM_INFO
	.align		4
.L_39:
        /*0028*/ 	.byte	0x04, 0x17
        /*002a*/ 	.short	(.L_41 - .L_40)
.L_40:
        /*002c*/ 	.word	0x00000000
        /*0030*/ 	.short	0x0001
        /*0032*/ 	.short	0x0008
        /*0034*/ 	.byte	0x00, 0xf5, 0x21, 0x00


	//----- nvinfo : EIATTR_KPARAM_INFO
	.align		4
.L_41:
        /*0038*/ 	.byte	0x04, 0x17
        /*003a*/ 	.short	(.L_43 - .L_42)
.L_42:
        /*003c*/ 	.word	0x00000000
        /*0040*/ 	.short	0x0000
        /*0042*/ 	.short	0x0000
        /*0044*/ 	.byte	0x00, 0xf5, 0x21, 0x00


	//----- nvinfo : EIATTR_SPARSE_MMA_MASK
	.align		4
.L_43:
        /*0048*/ 	.byte	0x03, 0x50
        /*004a*/ 	.short	0x0000


	//----- nvinfo : EIATTR_MAXREG_COUNT
	.align		4
        /*004c*/ 	.byte	0x03, 0x1b
        /*004e*/ 	.short	0x00ff


	//----- nvinfo : EIATTR_MERCURY_ISA_VERSION
	.align		4
        /*0050*/ 	.byte	0x03, 0x5f
        /*0052*/ 	.short	0x0101


	//----- nvinfo : EIATTR_VRC_CTA_INIT_COUNT
	.align		4
        /*0054*/ 	.byte	0x02, 0x4a
	.zero		1
	.zero		1


	//----- nvinfo : EIATTR_EXIT_INSTR_OFFSETS
	.align		4
        /*0058*/ 	.byte	0x04, 0x1c
        /*005a*/ 	.short	(.L_45 - .L_44)


	//   ....[0]....
.L_44:
        /*005c*/ 	.word	0x000000a0


	//   ....[1]....
        /*0060*/ 	.word	0x00000460


	//   ....[2]....
        /*0064*/ 	.word	0x000005a0


	//----- nvinfo : EIATTR_CRS_STACK_SIZE
	.align		4
.L_45:
        /*0068*/ 	.byte	0x04, 0x1e
        /*006a*/ 	.short	(.L_47 - .L_46)
.L_46:
        /*006c*/ 	.word	0x00000000


	//----- nvinfo : EIATTR_CBANK_PARAM_SIZE
	.align		4
.L_47:
        /*0070*/ 	.byte	0x03, 0x19
        /*0072*/ 	.short	0x001c


	//----- nvinfo : EIATTR_PARAM_CBANK
	.align		4
        /*0074*/ 	.byte	0x04, 0x0a
        /*0076*/ 	.short	(.L_49 - .L_48)
	.align		4
.L_48:
        /*0078*/ 	.word	index@(.nv.constant0._Z29dirichlet_apply_scalar_kernelPKiPddi)
        /*007c*/ 	.short	0x0380
        /*007e*/ 	.short	0x001c


	//----- nvinfo : EIATTR_SW_WAR
	.align		4
.L_49:
        /*0080*/ 	.byte	0x04, 0x36
        /*0082*/ 	.short	(.L_51 - .L_50)
.L_50:
        /*0084*/ 	.word	0x00000008
.L_51:


//--------------------- .nv.callgraph             --------------------------
	.section	.nv.callgraph,"",@"SHT_CUDA_CALLGRAPH"
	.align	4
	.sectionentsize	8
	.align		4
        /*0000*/ 	.word	0x00000000
	.align		4
        /*0004*/ 	.word	0xffffffff
	.align		4
        /*0008*/ 	.word	0x00000000
	.align		4
        /*000c*/ 	.word	0xfffffffe
	.align		4
        /*0010*/ 	.word	0x00000000
	.align		4
        /*0014*/ 	.word	0xfffffffd
	.align		4
        /*0018*/ 	.word	0x00000000
	.align		4
        /*001c*/ 	.word	0xfffffffc


//--------------------- .text._Z29dirichlet_apply_vector_kernelPKiPdS1_S1_di --------------------------
	.section	.text._Z29dirichlet_apply_vector_kernelPKiPdS1_S1_di,"ax",@progbits
	.align	128
        .global         _Z29dirichlet_apply_vector_kernelPKiPdS1_S1_di
        .type           _Z29dirichlet_apply_vector_kernelPKiPdS1_S1_di,@function
        .size           _Z29dirichlet_apply_vector_kernelPKiPdS1_S1_di,(.L_x_12 - _Z29dirichlet_apply_vector_kernelPKiPdS1_S1_di)
        .other          _Z29dirichlet_apply_vector_kernelPKiPdS1_S1_di,@"STO_CUDA_ENTRY STV_DEFAULT"
_Z29dirichlet_apply_vector_kernelPKiPdS1_S1_di:
.text._Z29dirichlet_apply_vector_kernelPKiPdS1_S1_di:
[----:B------:R-:W-:Y:S01]  /*0000*/  LDC R1, c[0x0][0x37c] ;  /* 0x0000df00ff017b82 */ /* 0x000fe20000000800 */
[----:B------:R-:W0:Y:S07]  /*0010*/  S2R R4, SR_TID.X ;  /* 0x0000000000047919 */ /* 0x000e2e0000002100 */
[----:B------:R-:W1:Y:S01]  /*0020*/  S2UR UR5, SR_CTAID.X ;  /* 0x00000000000579c3 */ /* 0x000e620000002500 */
[----:B------:R-:W1:Y:S01]  /*0030*/  LDCU UR6, c[0x0][0x360] ;  /* 0x00006c00ff0677ac */ /* 0x000e620008000800 */
[----:B------:R-:W2:Y:S06]  /*0040*/  LDCU UR8, c[0x0][0x3a8] ;  /* 0x00007500ff0877ac */ /* 0x000eac0008000800 */
[----:B------:R-:W3:Y:S01]  /*0050*/  LDC R6, c[0x0][0x370] ;  /* 0x0000dc00ff067b82 */ /* 0x000ee20000000800 */
[----:B-1----:R-:W-:Y:S01]  /*0060*/  UIMAD UR4, UR5, UR6, URZ ;  /* 0x00000006050472a4 */ /* 0x002fe2000f8e02ff */
[----:B0-----:R-:W-:-:S05]  /*0070*/  IADD3 R0, PT, PT, R4, 0x1, RZ ;  /* 0x0000000104007810 */ /* 0x001fca0007ffe0ff */
[----:B------:R-:W-:-:S04]  /*0080*/  IADD3 R5, PT, PT, R0, UR4, RZ ;  /* 0x0000000400057c10 */ /* 0x000fc8000fffe0ff */
[----:B--2---:R-:W-:-:S13]  /*0090*/  ISETP.GE.AND P0, PT, R5, UR8, PT ;  /* 0x0000000805007c0c */ /* 0x004fda000bf06270 */
[----:B------:R-:W-:Y:S05]  /*00a0*/  @P0 EXIT ;  /* 0x000000000000094d */ /* 0x000fea0003800000 */
[C---:B---3--:R-:W-:Y:S01]  /*00b0*/  IMAD R3, R6.reuse, UR6, RZ ;  /* 0x0000000606037c24 */ /* 0x048fe2000f8e02ff */
[----:B------:R-:W-:Y:S01]  /*00c0*/  BSSY.RECONVERGENT B0, `(.L_x_0) ;  /* 0x000003b000007945 */ /* 0x000fe20003800200 */
[----:B------:R-:W-:Y:S02]  /*00d0*/  VIADD R7, R6, UR5 ;  /* 0x0000000506077c36 */ /* 0x000fe40008000000 */
[----:B------:R-:W0:Y:S01]  /*00e0*/  I2F.U32.RP R2, R3 ;  /* 0x0000000300027306 */ /* 0x000e220000209000 */
[----:B------:R-:W-:Y:S01]  /*00f0*/  ISETP.NE.U32.AND P3, PT, R3, RZ, PT ;  /* 0x000000ff0300720c */ /* 0x000fe20003f65070 */
[----:B------:R-:W-:Y:S01]  /*0100*/  IMAD R7, R7, UR6, RZ ;  /* 0x0000000607077c24 */ /* 0x000fe2000f8e02ff */
[----:B------:R-:W1:Y:S04]  /*0110*/  LDCU.64 UR6, c[0x0][0x358] ;  /* 0x00006b00ff0677ac */ /* 0x000e680008000a00 */
[----:B------:R-:W-:-:S02]  /*0120*/  VIADDMNMX R9, R0, R7, UR8, !PT ;  /* 0x0000000800097e46 */ /* 0x000fc4000f800107 */
[----:B------:R-:W-:-:S04]  /*0130*/  LOP3.LUT R0, RZ, R7, RZ, 0x33, !PT ;  /* 0x00000007ff007212 */ /* 0x000fc800078e33ff */
[----:B------:R-:W-:Y:S01]  /*0140*/  IADD3 R0, PT, PT, -R4, R9, R0 ;  /* 0x0000000904007210 */ /* 0x000fe20007ffe100 */
[----:B0-----:R-:W0:Y:S01]  /*0150*/  MUFU.RCP R2, R2 ;  /* 0x0000000200027308 */ /* 0x001e220000001000 */
[----:B------:R-:W-:Y:S02]  /*0160*/  IADD3 R9, PT, PT, RZ, -R3, RZ ;  /* 0x80000003ff097210 */ /* 0x000fe40007ffe0ff */
[----:B------:R-:W-:Y:S02]  /*0170*/  ISETP.NE.AND P0, PT, R0, RZ, PT ;  /* 0x000000ff0000720c */ /* 0x000fe40003f05270 */
[----:B0-----:R-:W-:Y:S01]  /*0180*/  IADD3 R6, PT, PT, R2, 0xffffffe, RZ ;  /* 0x0ffffffe02067810 */ /* 0x001fe20007ffe0ff */
[----:B------:R-:W-:-:S10]  /*0190*/  VIADD R2, R0, 0xffffffff ;  /* 0xffffffff00027836 */ /* 0x000fd40000000000 */
[----:B------:R-:W-:Y:S01]  /*01a0*/  @!P0 IADD3 R2, PT, PT, R0, RZ, RZ ;  /* 0x000000ff00028210 */ /* 0x000fe20007ffe0ff */
[----:B------:R0:W2:Y:S02]  /*01b0*/  F2I.FTZ.U32.TRUNC.NTZ R7, R6 ;  /* 0x0000000600077305 */ /* 0x0000a4000021f000 */
[----:B0-----:R-:W-:Y:S02]  /*01c0*/  HFMA2 R6, -RZ, RZ, 0, 0 ;  /* 0x00000000ff067431 */ /* 0x001fe400000001ff */
[----:B--2---:R-:W-:-:S04]  /*01d0*/  IMAD R9, R9, R7, RZ ;  /* 0x0000000709097224 */ /* 0x004fc800078e02ff */
[----:B------:R-:W-:-:S06]  /*01e0*/  IMAD.HI.U32 R7, R7, R9, R6 ;  /* 0x0000000907077227 */ /* 0x000fcc00078e0006 */
[----:B------:R-:W-:-:S04]  /*01f0*/  IMAD.HI.U32 R7, R7, R2, RZ ;  /* 0x0000000207077227 */ /* 0x000fc800078e00ff */
[----:B------:R-:W-:-:S04]  /*0200*/  IMAD.MOV R0, RZ, RZ, -R7 ;  /* 0x000000ffff007224 */ /* 0x000fc800078e0a07 */
[----:B------:R-:W-:-:S05]  /*0210*/  IMAD R2, R3, R0, R2 ;  /* 0x0000000003027224 */ /* 0x000fca00078e0202 */
[----:B------:R-:W-:-:S13]  /*0220*/  ISETP.GE.U32.AND P1, PT, R2, R3, PT ;  /* 0x000000030200720c */ /* 0x000fda0003f26070 */
[----:B------:R-:W-:Y:S02]  /*0230*/  @P1 IADD3 R2, PT, PT, -R3, R2, RZ ;  /* 0x0000000203021210 */ /* 0x000fe40007ffe1ff */
[----:B------:R-:W-:Y:S02]  /*0240*/  @P1 IADD3 R7, PT, PT, R7, 0x1, RZ ;  /* 0x0000000107071810 */ /* 0x000fe40007ffe0ff */
[----:B------:R-:W-:Y:S02]  /*0250*/  ISETP.GE.U32.AND P2, PT, R2, R3, PT ;  /* 0x000000030200720c */ /* 0x000fe40003f46070 */
[----:B------:R-:W-:-:S11]  /*0260*/  SEL R2, RZ, 0x1, !P0 ;  /* 0x00000001ff027807 */ /* 0x000fd60004000000 */
[----:B------:R-:W-:Y:S01]  /*0270*/  @P2 VIADD R7, R7, 0x1 ;  /* 0x0000000107072836 */ /* 0x000fe20000000000 */
[----:B------:R-:W-:-:S04]  /*0280*/  @!P3 LOP3.LUT R7, RZ, R3, RZ, 0x33, !PT ;  /* 0x00000003ff07b212 */ /* 0x000fc800078e33ff */
[----:B------:R-:W-:-:S04]  /*0290*/  IADD3 R2, PT, PT, R2, R7, RZ ;  /* 0x0000000702027210 */ /* 0x000fc80007ffe0ff */
[----:B------:R-:W-:-:S04]  /*02a0*/  LOP3.LUT R0, R2, 0x3, RZ, 0xc0, !PT ;  /* 0x0000000302007812 */ /* 0x000fc800078ec0ff */
[----:B------:R-:W-:Y:S02]  /*02b0*/  ISETP.NE.AND P0, PT, R0, 0x3, PT ;  /* 0x000000030000780c */ /* 0x000fe40003f05270 */
[----:B------:R-:W-:-:S11]  /*02c0*/  MOV R0, R5 ;  /* 0x0000000500007202 */ /* 0x000fd60000000f00 */
[----:B-1----:R-:W-:Y:S05]  /*02d0*/  @!P0 BRA `(.L_x_1) ;  /* 0x0000000000648947 */ /* 0x002fea0003800000 */
[----:B------:R-:W0:Y:S01]  /*02e0*/  LDC.64 R6, c[0x0][0x3a0] ;  /* 0x0000e800ff067b82 */ /* 0x000e220000000a00 */
[----:B------:R-:W-:Y:S01]  /*02f0*/  VIADD R5, R2, 0x1 ;  /* 0x0000000102057836 */ /* 0x000fe20000000000 */
[----:B------:R-:W-:Y:S01]  /*0300*/  BSSY.RECONVERGENT B1, `(.L_x_2) ;  /* 0x0000015000017945 */ /* 0x000fe20003800200 */
[----:B------:R-:W-:-:S03]  /*0310*/  IADD3 R22, PT, PT, R4, UR4, RZ ;  /* 0x0000000404167c10 */ /* 0x000fc6000fffe0ff */
[----:B------:R-:W-:Y:S02]  /*0320*/  LOP3.LUT R5, R5, 0x3, RZ, 0xc0, !PT ;  /* 0x0000000305057812 */ /* 0x000fe400078ec0ff */
[----:B------:R-:W1:Y:S02]  /*0330*/  LDC.64 R8, c[0x0][0x380] ;  /* 0x0000e000ff087b82 */ /* 0x000e640000000a00 */
[----:B------:R-:W-:-:S06]  /*0340*/  IADD3 R23, PT, PT, -R5, RZ, RZ ;  /* 0x000000ff05177210 */ /* 0x000fcc0007ffe1ff */
[----:B------:R-:W2:Y:S08]  /*0350*/  LDC.64 R10, c[0x0][0x388] ;  /* 0x0000e200ff0a7b82 */ /* 0x000eb00000000a00 */
[----:B------:R-:W3:Y:S08]  /*0360*/  LDC.64 R12, c[0x0][0x390] ;  /* 0x0000e400ff0c7b82 */ /* 0x000ef00000000a00 */
[----:B------:R-:W4:Y:S02]  /*0370*/  LDC.64 R14, c[0x0][0x398] ;  /* 0x0000e600ff0e7b82 */ /* 0x000f240000000a00 */
.L_x_3:
[----:B-1----:R-:W-:-:S06]  /*0380*/  IMAD.WIDE R4, R0, 0x4, R8 ;  /* 0x0000000400047825 */ /* 0x002fcc00078e0208 */
[----:B------:R-:W2:Y:S01]  /*0390*/  LDG.E.CONSTANT R5, desc[UR6][R4.64] ;  /* 0x0000000604057981 */ /* 0x000ea2000c1e9900 */
[----:B------:R-:W-:Y:S01]  /*03a0*/  IADD3 R23, PT, PT, R23, 0x1, RZ ;  /* 0x0000000117177810 */ /* 0x000fe20007ffe0ff */
[C---:B------:R-:W-:Y:S01]  /*03b0*/  IMAD.IADD R22, R3.reuse, 0x1, R22 ;  /* 0x0000000103167824 */ /* 0x040fe200078e0216 */
[----:B------:R-:W-:Y:S02]  /*03c0*/  IADD3 R0, PT, PT, R3, R0, RZ ;  /* 0x0000000003007210 */ /* 0x000fe40007ffe0ff */
[----:B------:R-:W-:Y:S01]  /*03d0*/  ISETP.NE.AND P0, PT, R23, RZ, PT ;  /* 0x000000ff1700720c */ /* 0x000fe20003f05270 */
[----:B0-2---:R-:W-:-:S04]  /*03e0*/  IMAD.WIDE R16, R5, 0x8, R10 ;  /* 0x0000000805107825 */ /* 0x005fc800078e020a */
[C---:B---3--:R-:W-:Y:S01]  /*03f0*/  IMAD.WIDE R18, R5.reuse, 0x8, R12 ;  /* 0x0000000805127825 */ /* 0x048fe200078e020c */
[----:B0-----:R0:W-:Y:S03]  /*0400*/  STG.E.64 desc[UR6][R16.64+-0x8], R6 ;  /* 0xfffff80610007986 */ /* 0x0011e6000c101b06 */
[----:B----4-:R-:W-:Y:S01]  /*0410*/  IMAD.WIDE R20, R5, 0x8, R14 ;  /* 0x0000000805147825 */ /* 0x010fe200078e020e */
[----:B------:R0:W-:Y:S04]  /*0420*/  STG.E.64 desc[UR6][R18.64+-0x8], R6 ;  /* 0xfffff80612007986 */ /* 0x0001e8000c101b06 */
[----:B------:R0:W-:Y:S01]  /*0430*/  STG.E.64 desc[UR6][R20.64+-0x8], R6 ;  /* 0xfffff80614007986 */ /* 0x0001e2000c101b06 */
[----:B------:R-:W-:Y:S05]  /*0440*/  @P0 BRA `(.L_x_3) ;  /* 0xfffffffc00cc0947 */ /* 0x000fea000383ffff */
[----:B------:R-:W-:Y:S05]  /*0450*/  BSYNC.RECONVERGENT B1 ;  /* 0x0000000000017941 */ /* 0x000fea0003800200 */
.L_x_2:
[----:B------:R-:W-:-:S07]  /*0460*/  IADD3 R0, PT, PT, R22, 0x1, RZ ;  /* 0x0000000116007810 */ /* 0x000fce0007ffe0ff */
.L_x_1:
[----:B------:R-:W-:Y:S05]  /*0470*/  BSYNC.RECONVERGENT B0 ;  /* 0x0000000000007941 */ /* 0x000fea0003800200 */
.L_x_0:
[----:B0-----:R-:W0:Y:S01]  /*0480*/  LDC.64 R6, c[0x0][0x3a0] ;  /* 0x0000e800ff067b82 */ /* 0x001e220000000a00 */
[----:B------:R-:W-:-:S07]  /*0490*/  ISETP.GE.U32.AND P0, PT, R2, 0x3, PT ;  /* 0x000000030200780c */ /* 0x000fce0003f06070 */
[----:B------:R-:W1:Y:S08]  /*04a0*/  LDC.64 R8, c[0x0][0x380] ;  /* 0x0000e000ff087b82 */ /* 0x000e700000000a00 */
[----:B------:R-:W2:Y:S08]  /*04b0*/  LDC.64 R10, c[0x0][0x388] ;  /* 0x0000e200ff0a7b82 */ /* 0x000eb00000000a00 */
[----:B------:R-:W3:Y:S08]  /*04c0*/  LDC.64 R12, c[0x0][0x390] ;  /* 0x0000e400ff0c7b82 */ /* 0x000ef00000000a00 */
[----:B------:R-:W4:Y:S01]  /*04d0*/  LDC.64 R4, c[0x0][0x398] ;  /* 0x0000e600ff047b82 */ /* 0x000f220000000a00 */
[----:B------:R-:W-:Y:S05]  /*04e0*/  @!P0 EXIT ;  /* 0x000000000000894d */ /* 0x000fea0003800000 */
.L_x_4:
[----:B-12---:R-:W-:-:S05]  /*04f0*/  IMAD.WIDE R14, R0, 0x4, R8 ;  /* 0x00000004000e7825 */ /* 0x006fca00078e0208 */
[----:B------:R-:W2:Y:S01]  /*0500*/  LDG.E.CONSTANT R25, desc[UR6][R14.64] ;  /* 0x000000060e197981 */ /* 0x000ea2000c1e9900 */
[----:B------:R-:W-:-:S04]  /*0510*/  IMAD.WIDE R22, R3, 0x4, R14 ;  /* 0x0000000403167825 */ /* 0x000fc800078e020e */
[C---:B------:R-:W-:Y:S02]  /*0520*/  IMAD.WIDE R28, R3.reuse, 0x4, R22 ;  /* 0x00000004031c7825 */ /* 0x040fe400078e0216 */
[----:B------:R-:W5:Y:S02]  /*0530*/  LDG.E.CONSTANT R23, desc[UR6][R22.64] ;  /* 0x0000000616177981 */ /* 0x000f64000c1e9900 */
[C---:B------:R-:W-:Y:S02]  /*0540*/  IMAD.WIDE R20, R3.reuse, 0x4, R28 ;  /* 0x0000000403147825 */ /* 0x040fe400078e021c */
[----:B------:R-:W5:Y:S04]  /*0550*/  LDG.E.CONSTANT R19, desc[UR6][R28.64] ;  /* 0x000000061c137981 */ /* 0x000f68000c1e9900 */
[----:B------:R-:W5:Y:S01]  /*0560*/  LDG.E.CONSTANT R21, desc[UR6][R20.64] ;  /* 0x0000000614157981 */ /* 0x000f62000c1e9900 */
[----:B------:R-:W-:-:S04]  /*0570*/  LEA R0, R3, R0, 0x2 ;  /* 0x0000000003007211 */ /* 0x000fc800078e10ff */
[----:B------:R-:W-:Y:S01]  /*0580*/  ISETP.GE.AND P0, PT, R0, UR8, PT ;  /* 0x0000000800007c0c */ /* 0x000fe2000bf06270 */
[----:B--2---:R-:W-:-:S04]  /*0590*/  IMAD.WIDE R16, R25, 0x8, R10 ;  /* 0x0000000819107825 */ /* 0x004fc800078e020a */
[C---:B---3--:R-:W-:Y:S01]  /*05a0*/  IMAD.WIDE R26, R25.reuse, 0x8, R12 ;  /* 0x00000008191a7825 */ /* 0x048fe200078e020c */
[----:B0-----:R0:W-:Y:S03]  /*05b0*/  STG.E.64 desc[UR6][R16.64+-0x8], R6 ;  /* 0xfffff80610007986 */ /* 0x0011e6000c101b06 */
[----:B----4-:R-:W-:Y:S01]  /*05c0*/  IMAD.WIDE R24, R25, 0x8, R4 ;  /* 0x0000000819187825 */ /* 0x010fe200078e0204 */
[----:B------:R1:W-:Y:S03]  /*05d0*/  STG.E.64 desc[UR6][R26.64+-0x8], R6 ;  /* 0xfffff8061a007986 */ /* 0x0003e6000c101b06 */
[----:B-----5:R-:W-:Y:S01]  /*05e0*/  IMAD.WIDE R14, R23, 0x8, R12 ;  /* 0x00000008170e7825 */ /* 0x020fe200078e020c */
[----:B------:R-:W-:Y:S03]  /*05f0*/  STG.E.64 desc[UR6][R24.64+-0x8], R6 ;  /* 0xfffff80618007986 */ /* 0x000fe6000c101b06 */
[----:B------:R-:W-:-:S04]  /*0600*/  IMAD.WIDE R28, R19, 0x8, R10 ;  /* 0x00000008131c7825 */ /* 0x000fc800078e020a */
[----:B0-----:R-:W-:-:S04]  /*0610*/  IMAD.WIDE R16, R23, 0x8, R10 ;  /* 0x0000000817107825 */ /* 0x001fc800078e020a */
[----:B-1----:R-:W-:Y:S01]  /*0620*/  IMAD.WIDE R26, R23, 0x8, R4 ;  /* 0x00000008171a7825 */ /* 0x002fe200078e0204 */
[----:B------:R0:W-:Y:S03]  /*0630*/  STG.E.64 desc[UR6][R16.64+-0x8], R6 ;  /* 0xfffff80610007986 */ /* 0x0001e6000c101b06 */
[C---:B------:R-:W-:Y:S01]  /*0640*/  IMAD.WIDE R22, R19.reuse, 0x8, R12 ;  /* 0x0000000813167825 */ /* 0x040fe200078e020c */
[----:B------:R1:W-:Y:S03]  /*0650*/  STG.E.64 desc[UR6][R14.64+-0x8], R6 ;  /* 0xfffff8060e007986 */ /* 0x0003e6000c101b06 */
[----:B------:R-:W-:Y:S01]  /*0660*/  IMAD.WIDE R18, R19, 0x8, R4 ;  /* 0x0000000813127825 */ /* 0x000fe200078e0204 */
[----:B------:R2:W-:Y:S04]  /*0670*/  STG.E.64 desc[UR6][R26.64+-0x8], R6 ;  /* 0xfffff8061a007986 */ /* 0x0005e8000c101b06 */
[----:B------:R2:W-:Y:S01]  /*0680*/  STG.E.64 desc[UR6][R28.64+-0x8], R6 ;  /* 0xfffff8061c007986 */ /* 0x0005e2000c101b06 */
[----:B0-----:R-:W-:-:S03]  /*0690*/  IMAD.WIDE R16, R21, 0x8, R12 ;  /* 0x0000000815107825 */ /* 0x001fc600078e020c */
[----:B------:R2:W-:Y:S01]  /*06a0*/  STG.E.64 desc[UR6][R22.64+-0x8], R6 ;  /* 0xfffff80616007986 */ /* 0x0005e2000c101b06 */
[----:B-1----:R-:W-:-:S03]  /*06b0*/  IMAD.WIDE R14, R21, 0x8, R10 ;  /* 0x00000008150e7825 */ /* 0x002fc600078e020a */
[----:B------:R2:W-:Y:S01]  /*06c0*/  STG.E.64 desc[UR6][R18.64+-0x8], R6 ;  /* 0xfffff80612007986 */ /* 0x0005e2000c101b06 */
[----:B------:R-:W-:-:S03]  /*06d0*/  IMAD.WIDE R20, R21, 0x8, R4 ;  /* 0x0000000815147825 */ /* 0x000fc600078e0204 */
[----:B------:R2:W-:Y:S04]  /*06e0*/  STG.E.64 desc[UR6][R14.64+-0x8], R6 ;  /* 0xfffff8060e007986 */ /* 0x0005e8000c101b06 */
[----:B------:R2:W-:Y:S04]  /*06f0*/  STG.E.64 desc[UR6][R16.64+-0x8], R6 ;  /* 0xfffff80610007986 */ /* 0x0005e8000c101b06 */
[----:B------:R2:W-:Y:S01]  /*0700*/  STG.E.64 desc[UR6][R20.64+-0x8], R6 ;  /* 0xfffff80614007986 */ /* 0x0005e2000c101b06 */
[----:B------:R-:W-:Y:S05]  /*0710*/  @!P0 BRA `(.L_x_4) ;  /* 0xfffffffc00748947 */ /* 0x000fea000383ffff */
[----:B------:R-:W-:Y:S05]  /*0720*/  EXIT ;  /* 0x000000000000794d */ /* 0x000fea0003800000 */
.L_x_5:
[----:B------:R-:W-:-:S00]  /*0730*/  BRA `(.L_x_5) ;  /* 0xfffffffc00fc7947 */ /* 0x000fc0000383ffff */
[----:B------:R-:W-:-:S00]  /*0740*/  NOP ;  /* 0x0000000000007918 */ /* 0x000fc00000000000 */
        /* <DEDUP_REMOVED lines=11> */
.L_x_12:


//--------------------- .text._Z29dirichlet_apply_scalar_kernelPKiPddi --------------------------
	.section	.text._Z29dirichlet_apply_scalar_kernelPKiPddi,"ax",@progbits
	.align	128
        .global         _Z29dirichlet_apply_scalar_kernelPKiPddi
        .type           _Z29dirichlet_apply_scalar_kernelPKiPddi,@function
        .size           _Z29dirichlet_apply_scalar_kernelPKiPddi,(.L_x_13 - _Z29dirichlet_apply_scalar_kernelPKiPddi)
        .other          _Z29dirichlet_apply_scalar_kernelPKiPddi,@"STO_CUDA_ENTRY STV_DEFAULT"
_Z29dirichlet_apply_scalar_kernelPKiPddi:
.text._Z29dirichlet_apply_scalar_kernelPKiPddi:
[----:B------:R-:W-:Y:S01]  /*0000*/  LDC R1, c[0x0][0x37c] ;  /* 0x0000df00ff017b82 */ /* 0x000fe20000000800 */
[----:B------:R-:W0:Y:S07]  /*0010*/  S2R R2, SR_TID.X ;  /* 0x0000000000027919 */ /* 0x000e2e0000002100 */
[----:B------:R-:W1:Y:S01]  /*0020*/  S2UR UR5, SR_CTAID.X ;  /* 0x00000000000579c3 */ /* 0x000e620000002500 */
[----:B------:R-:W1:Y:S01]  /*0030*/  LDCU UR6, c[0x0][0x360] ;  /* 0x00006c00ff0677ac */ /* 0x000e620008000800 */
[----:B------:R-:W2:Y:S06]  /*0040*/  LDCU UR8, c[0x0][0x398] ;  /* 0x00007300ff0877ac */ /* 0x000eac0008000800 */
[----:B------:R-:W3:Y:S01]  /*0050*/  LDC R4, c[0x0][0x370] ;  /* 0x0000dc00ff047b82 */ /* 0x000ee20000000800 */
[----:B-1----:R-:W-:Y:S01]  /*0060*/  UIMAD UR4, UR5, UR6, URZ ;  /* 0x00000006050472a4 */ /* 0x002fe2000f8e02ff */
[----:B0-----:R-:W-:-:S05]  /*0070*/  VIADD R0, R2, 0x1 ;  /* 0x0000000102007836 */ /* 0x001fca0000000000 */
[----:B------:R-:W-:-:S05]  /*0080*/  VIADD R6, R0, UR4 ;  /* 0x0000000400067c36 */ /* 0x000fca0008000000 */
[----:B--2---:R-:W-:-:S13]  /*0090*/  ISETP.GE.AND P0, PT, R6, UR8, PT ;  /* 0x0000000806007c0c */ /* 0x004fda000bf06270 */
[----:B------:R-:W-:Y:S05]  /*00a0*/  @P0 EXIT ;  /* 0x000000000000094d */ /* 0x000fea0003800000 */
[C---:B---3--:R-:W-:Y:S01]  /*00b0*/  IMAD R3, R4.reuse, UR6, RZ ;  /* 0x0000000604037c24 */ /* 0x048fe2000f8e02ff */
[----:B------:R-:W-:Y:S01]  /*00c0*/  IADD3 R5, PT, PT, R4, UR5, RZ ;  /* 0x0000000504057c10 */ /* 0x000fe2000fffe0ff */
[----:B------:R-:W-:Y:S02]  /*00d0*/  BSSY.RECONVERGENT B0, `(.L_x_6) ;  /* 0x0000034000007945 */ /* 0x000fe40003800200 */
        /* <DEDUP_REMOVED lines=9> */
[----:B------:R-:W-:Y:S01]  /*0170*/  ISETP.NE.AND P0, PT, R0, RZ, PT ;  /* 0x000000ff0000720c */ /* 0x000fe20003f05270 */
[----:B0-----:R-:W-:Y:S02]  /*0180*/  VIADD R4, R8, 0xffffffe ;  /* 0x0ffffffe08047836 */ /* 0x001fe40000000000 */
[----:B------:R-:W-:Y:S02]  /*0190*/  VIADD R8, R0, 0xffffffff ;  /* 0xffffffff00087836 */ /* 0x000fe40000000000 */
[----:B------:R0:W2:Y:S08]  /*01a0*/  F2I.FTZ.U32.TRUNC.NTZ R5, R4 ;  /* 0x0000000400057305 */ /* 0x0000b0000021f000 */
[----:B------:R-:W-:-:S02]  /*01b0*/  @!P0 IMAD.MOV R8, RZ, RZ, R0 ;  /* 0x000000ffff088224 */ /* 0x000fc400078e0200 */
[----:B0-----:R-:W-:Y:S02]  /*01c0*/  HFMA2 R4, -RZ, RZ, 0, 0 ;  /* 0x00000000ff047431 */ /* 0x001fe400000001ff */
[----:B--2---:R-:W-:-:S04]  /*01d0*/  IMAD R7, R7, R5, RZ ;  /* 0x0000000507077224 */ /* 0x004fc800078e02ff */
[----:B------:R-:W-:-:S06]  /*01e0*/  IMAD.HI.U32 R5, R5, R7, R4 ;  /* 0x0000000705057227 */ /* 0x000fcc00078e0004 */
[----:B------:R-:W-:-:S05]  /*01f0*/  IMAD.HI.U32 R5, R5, R8, RZ ;  /* 0x0000000805057227 */ /* 0x000fca00078e00ff */
[----:B------:R-:W-:-:S05]  /*0200*/  IADD3 R0, PT, PT, -R5, RZ, RZ ;  /* 0x000000ff05007210 */ /* 0x000fca0007ffe1ff */
[----:B------:R-:W-:Y:S01]  /*0210*/  IMAD R8, R3, R0, R8 ;  /* 0x0000000003087224 */ /* 0x000fe200078e0208 */
[----:B------:R-:W-:-:S04]  /*0220*/  SEL R0, RZ, 0x1, !P0 ;  /* 0x00000001ff007807 */ /* 0x000fc80004000000 */
[----:B------:R-:W-:-:S13]  /*0230*/  ISETP.GE.U32.AND P1, PT, R8, R3, PT ;  /* 0x000000030800720c */ /* 0x000fda0003f26070 */
[----:B------:R-:W-:Y:S01]  /*0240*/  @P1 IMAD.IADD R8, R8, 0x1, -R3 ;  /* 0x0000000108081824 */ /* 0x000fe200078e0a03 */
[----:B------:R-:W-:-:S04]  /*0250*/  @P1 IADD3 R5, PT, PT, R5, 0x1, RZ ;  /* 0x0000000105051810 */ /* 0x000fc80007ffe0ff */
[----:B------:R-:W-:-:S13]  /*0260*/  ISETP.GE.U32.AND P2, PT, R8, R3, PT ;  /* 0x000000030800720c */ /* 0x000fda0003f46070 */
[----:B------:R-:W-:Y:S01]  /*0270*/  @P2 VIADD R5, R5, 0x1 ;  /* 0x0000000105052836 */ /* 0x000fe20000000000 */
[----:B------:R-:W-:-:S04]  /*0280*/  @!P3 LOP3.LUT R5, RZ, R3, RZ, 0x33, !PT ;  /* 0x00000003ff05b212 */ /* 0x000fc800078e33ff */
[----:B------:R-:W-:-:S04]  /*0290*/  IADD3 R15, PT, PT, R0, R5, RZ ;  /* 0x00000005000f7210 */ /* 0x000fc80007ffe0ff */
[----:B------:R-:W-:-:S04]  /*02a0*/  LOP3.LUT R0, R15, 0x3, RZ, 0xc0, !PT ;  /* 0x000000030f007812 */ /* 0x000fc800078ec0ff */
[----:B------:R-:W-:Y:S01]  /*02b0*/  ISETP.NE.AND P0, PT, R0, 0x3, PT ;  /* 0x000000030000780c */ /* 0x000fe20003f05270 */
[----:B------:R-:W-:-:S12]  /*02c0*/  IMAD.MOV.U32 R0, RZ, RZ, R6 ;  /* 0x000000ffff007224 */ /* 0x000fd800078e0006 */
[----:B-1----:R-:W-:Y:S05]  /*02d0*/  @!P0 BRA `(.L_x_7) ;  /* 0x00000000004c8947 */ /* 0x002fea0003800000 */
[----:B------:R-:W0:Y:S01]  /*02e0*/  LDC.64 R12, c[0x0][0x390] ;  /* 0x0000e400ff0c7b82 */ /* 0x000e220000000a00 */
[----:B------:R-:W-:Y:S01]  /*02f0*/  IADD3 R4, PT, PT, R15, 0x1, RZ ;  /* 0x000000010f047810 */ /* 0x000fe20007ffe0ff */
[----:B------:R-:W-:Y:S01]  /*0300*/  BSSY.RECONVERGENT B1, `(.L_x_8) ;  /* 0x000000f000017945 */ /* 0x000fe20003800200 */
[----:B------:R-:W-:Y:S02]  /*0310*/  VIADD R2, R2, UR4 ;  /* 0x0000000402027c36 */ /* 0x000fe40008000000 */
[----:B------:R-:W-:-:S03]  /*0320*/  LOP3.LUT R4, R4, 0x3, RZ, 0xc0, !PT ;  /* 0x0000000304047812 */ /* 0x000fc600078ec0ff */
[----:B------:R-:W1:Y:S01]  /*0330*/  LDC.64 R8, c[0x0][0x380] ;  /* 0x0000e000ff087b82 */ /* 0x000e620000000a00 */
[----:B------:R-:W-:-:S07]  /*0340*/  IADD3 R14, PT, PT, -R4, RZ, RZ ;  /* 0x000000ff040e7210 */ /* 0x000fce0007ffe1ff */
[----:B------:R-:W2:Y:S02]  /*0350*/  LDC.64 R10, c[0x0][0x388] ;  /* 0x0000e200ff0a7b82 */ /* 0x000ea40000000a00 */
.L_x_9:
[----:B-1----:R-:W-:-:S06]  /*0360*/  IMAD.WIDE R4, R0, 0x4, R8 ;  /* 0x0000000400047825 */ /* 0x002fcc00078e0208 */
[----:B------:R-:W2:Y:S01]  /*0370*/  LDG.E.CONSTANT R5, desc[UR6][R4.64] ;  /* 0x0000000604057981 */ /* 0x000ea2000c1e9900 */
[----:B------:R-:W-:Y:S01]  /*0380*/  VIADD R14, R14, 0x1 ;  /* 0x000000010e0e7836 */ /* 0x000fe20000000000 */
[C---:B------:R-:W-:Y:S01]  /*0390*/  IADD3 R2, PT, PT, R3.reuse, R2, RZ ;  /* 0x0000000203027210 */ /* 0x040fe20007ffe0ff */
[----:B------:R-:W-:-:S03]  /*03a0*/  IMAD.IADD R0, R3, 0x1, R0 ;  /* 0x0000000103007824 */ /* 0x000fc600078e0200 */
[----:B------:R-:W-:Y:S01]  /*03b0*/  ISETP.NE.AND P0, PT, R14, RZ, PT ;  /* 0x000000ff0e00720c */ /* 0x000fe20003f05270 */
[----:B--23--:R-:W-:-:S05]  /*03c0*/  IMAD.WIDE R6, R5, 0x8, R10 ;  /* 0x0000000805067825 */ /* 0x00cfca00078e020a */
[----:B0-----:R3:W-:Y:S07]  /*03d0*/  STG.E.64 desc[UR6][R6.64+-0x8], R12 ;  /* 0xfffff80c06007986 */ /* 0x0017ee000c101b06 */
[----:B------:R-:W-:Y:S05]  /*03e0*/  @P0 BRA `(.L_x_9) ;  /* 0xfffffffc00dc0947 */ /* 0x000fea000383ffff */
[----:B------:R-:W-:Y:S05]  /*03f0*/  BSYNC.RECONVERGENT B1 ;  /* 0x0000000000017941 */ /* 0x000fea0003800200 */
.L_x_8:
[----:B------:R-:W-:-:S07]  /*0400*/  IADD3 R0, PT, PT, R2, 0x1, RZ ;  /* 0x0000000102007810 */ /* 0x000fce0007ffe0ff */
.L_x_7:
[----:B------:R-:W-:Y:S05]  /*0410*/  BSYNC.RECONVERGENT B0 ;  /* 0x0000000000007941 */ /* 0x000fea0003800200 */
.L_x_6:
[----:B---3--:R-:W0:Y:S01]  /*0420*/  LDC.64 R6, c[0x0][0x390] ;  /* 0x0000e400ff067b82 */ /* 0x008e220000000a00 */
[----:B------:R-:W-:-:S07]  /*0430*/  ISETP.GE.U32.AND P0, PT, R15, 0x3, PT ;  /* 0x000000030f00780c */ /* 0x000fce0003f06070 */
[----:B------:R-:W1:Y:S08]  /*0440*/  LDC.64 R8, c[0x0][0x380] ;  /* 0x0000e000ff087b82 */ /* 0x000e700000000a00 */
[----:B------:R-:W2:Y:S01]  /*0450*/  LDC.64 R4, c[0x0][0x388] ;  /* 0x0000e200ff047b82 */ /* 0x000ea20000000a00 */
[----:B------:R-:W-:Y:S05]  /*0460*/  @!P0 EXIT ;  /* 0x000000000000894d */ /* 0x000fea0003800000 */
.L_x_10:
[----:B-1----:R-:W-:-:S05]  /*0470*/  IMAD.WIDE R22, R0, 0x4, R8 ;  /* 0x0000000400167825 */ /* 0x002fca00078e0208 */
[----:B---3--:R-:W2:Y:S01]  /*0480*/  LDG.E.CONSTANT R25, desc[UR6][R22.64] ;  /* 0x0000000616197981 */ /* 0x008ea2000c1e9900 */
[----:B------:R-:W-:-:S05]  /*0490*/  IMAD.WIDE R10, R3, 0x4, R22 ;  /* 0x00000004030a7825 */ /* 0x000fca00078e0216 */
[----:B------:R-:W3:Y:S01]  /*04a0*/  LDG.E.CONSTANT R13, desc[UR6][R10.64] ;  /* 0x000000060a0d7981 */ /* 0x000ee2000c1e9900 */
[----:B------:R-:W-:-:S05]  /*04b0*/  IMAD.WIDE R14, R3, 0x4, R10 ;  /* 0x00000004030e7825 */ /* 0x000fca00078e020a */
[----:B------:R-:W4:Y:S01]  /*04c0*/  LDG.E.CONSTANT R17, desc[UR6][R14.64] ;  /* 0x000000060e117981 */ /* 0x000f22000c1e9900 */
[----:B------:R-:W-:-:S06]  /*04d0*/  IMAD.WIDE R18, R3, 0x4, R14 ;  /* 0x0000000403127825 */ /* 0x000fcc00078e020e */
[----:B------:R-:W5:Y:S01]  /*04e0*/  LDG.E.CONSTANT R19, desc[UR6][R18.64] ;  /* 0x0000000612137981 */ /* 0x000f62000c1e9900 */
[----:B------:R-:W-:-:S04]  /*04f0*/  LEA R0, R3, R0, 0x2 ;  /* 0x0000000003007211 */ /* 0x000fc800078e10ff */
[----:B------:R-:W-:Y:S01]  /*0500*/  ISETP.GE.AND P0, PT, R0, UR8, PT ;  /* 0x0000000800007c0c */ /* 0x000fe2000bf06270 */
[----:B--2---:R-:W-:-:S04]  /*0510*/  IMAD.WIDE R24, R25, 0x8, R4 ;  /* 0x0000000819187825 */ /* 0x004fc800078e0204 */
[--C-:B---3--:R-:W-:Y:S01]  /*0520*/  IMAD.WIDE R12, R13, 0x8, R4.reuse ;  /* 0x000000080d0c7825 */ /* 0x108fe200078e0204 */
[----:B0-----:R3:W-:Y:S03]  /*0530*/  STG.E.64 desc[UR6][R24.64+-0x8], R6 ;  /* 0xfffff80618007986 */ /* 0x0017e6000c101b06 */
[--C-:B----4-:R-:W-:Y:S01]  /*0540*/  IMAD.WIDE R16, R17, 0x8, R4.reuse ;  /* 0x0000000811107825 */ /* 0x110fe200078e0204 */
[----:B------:R3:W-:Y:S03]  /*0550*/  STG.E.64 desc[UR6][R12.64+-0x8], R6 ;  /* 0xfffff8060c007986 */ /* 0x0007e6000c101b06 */
[----:B-----5:R-:W-:Y:S01]  /*0560*/  IMAD.WIDE R20, R19, 0x8, R4 ;  /* 0x0000000813147825 */ /* 0x020fe200078e0204 */
[----:B------:R3:W-:Y:S04]  /*0570*/  STG.E.64 desc[UR6][R16.64+-0x8], R6 ;  /* 0xfffff80610007986 */ /* 0x0007e8000c101b06 */
[----:B------:R3:W-:Y:S01]  /*0580*/  STG.E.64 desc[UR6][R20.64+-0x8], R6 ;  /* 0xfffff80614007986 */ /* 0x0007e2000c101b06 */
[----:B------:R-:W-:Y:S05]  /*0590*/  @!P0 BRA `(.L_x_10) ;  /* 0xfffffffc00b48947 */ /* 0x000fea000383ffff */
[----:B------:R-:W-:Y:S05]  /*05a0*/  EXIT ;  /* 0x000000000000794d */ /* 0x000fea0003800000 */
.L_x_11:
        /* <DEDUP_REMOVED lines=13> */
.L_x_13:


//--------------------- .nv.shared.reserved.0     --------------------------
	.section	.nv.shared.reserved.0,"aw",@nobits
	.weak		__nv_reservedSMEM_offset_0_alias
	.size		__nv_reservedSMEM_offset_0_alias, 0, 64
	.other		__nv_reservedSMEM_offset_0_alias,@"STO_CUDA_RESERVED_SHARED STV_DEFAULT"
__nv_reservedSMEM_offset_0_alias:
	.zero		0
	.zero		64


//--------------------- .nv.constant0._Z29dirichlet_apply_vector_kernelPKiPdS1_S1_di --------------------------
	.section	.nv.constant0._Z29dirichlet_apply_vector_kernelPKiPdS1_S1_di,"a",@progbits
	.sectionflags	@""
	.align	4
.nv.constant0._Z29dirichlet_apply_vector_kernelPKiPdS1_S1_di:
	.zero		940


//--------------------- .nv.constant0._Z29dirichlet_apply_scalar_kernelPKiPddi --------------------------
	.section	.nv.constant0._Z29dirichlet_apply_scalar_kernelPKiPddi,"a",@progbits
	.sectionflags	@""
	.align	4
.nv.constant0._Z29dirichlet_apply_scalar_kernelPKiPddi:
	.zero		924


//--------------------- SYMBOLS --------------------------

	.type		.nv.reservedSmem.offset0,@object
	.size		.nv.reservedSmem.offset0,0x4
